//
// Generated by NVIDIA NVVM Compiler
//
// Compiler Build ID: CL-36424714
// Cuda compilation tools, release 13.0, V13.0.88
// Based on NVVM 20.0.0
//

.version 9.0
.target sm_100
.address_size 64

	// .globl	_Z19insertionSortKernelPiii

.visible .entry _Z19insertionSortKernelPiii(
	.param .u64 .ptr .align 1 _Z19insertionSortKernelPiii_param_0,
	.param .u32 _Z19insertionSortKernelPiii_param_1,
	.param .u32 _Z19insertionSortKernelPiii_param_2
)
{
	.reg .pred 	%p<10>;
	.reg .b32 	%r<23>;
	.reg .b64 	%rd<9>;

	ld.param.u64 	%rd3, [_Z19insertionSortKernelPiii_param_0];
	ld.param.u32 	%r12, [_Z19insertionSortKernelPiii_param_1];
	ld.param.u32 	%r13, [_Z19insertionSortKernelPiii_param_2];
	cvta.to.global.u64 	%rd1, %rd3;
	mov.u32 	%r14, %ctaid.x;
	mul.lo.s32 	%r15, %r13, %r14;
	add.s32 	%r16, %r15, %r13;
	min.s32 	%r17, %r16, %r12;
	mov.u32 	%r18, %tid.x;
	setp.ne.s32 	%p1, %r18, 0;
	setp.ge.s32 	%p2, %r15, %r12;
	add.s32 	%r19, %r15, 1;
	setp.ge.s32 	%p3, %r19, %r17;
	or.pred  	%p4, %p2, %p3;
	or.pred  	%p5, %p4, %p1;
	@%p5 bra 	$L__BB0_6;
	mov.u32 	%r20, %r15;
$L__BB0_2:
	mov.u32 	%r22, %r20;
	mov.u32 	%r20, %r19;
	mul.wide.s32 	%rd4, %r20, 4;
	add.s64 	%rd5, %rd1, %rd4;
	ld.global.u32 	%r6, [%rd5];
	setp.lt.s32 	%p6, %r22, %r15;
	@%p6 bra 	$L__BB0_5;
$L__BB0_3:
	mul.wide.s32 	%rd6, %r22, 4;
	add.s64 	%rd2, %rd1, %rd6;
	ld.global.u32 	%r8, [%rd2];
	setp.le.s32 	%p7, %r8, %r6;
	@%p7 bra 	$L__BB0_5;
	st.global.u32 	[%rd2+4], %r8;
	add.s32 	%r9, %r22, -1;
	setp.gt.s32 	%p8, %r22, %r15;
	mov.u32 	%r22, %r9;
	@%p8 bra 	$L__BB0_3;
$L__BB0_5:
	mul.wide.s32 	%rd7, %r22, 4;
	add.s64 	%rd8, %rd1, %rd7;
	st.global.u32 	[%rd8+4], %r6;
	add.s32 	%r19, %r20, 1;
	setp.ne.s32 	%p9, %r19, %r17;
	@%p9 bra 	$L__BB0_2;
$L__BB0_6:
	ret;

}
	// .globl	_Z15partitionKernelPiiiS_
.visible .entry _Z15partitionKernelPiiiS_(
	.param .u64 .ptr .align 1 _Z15partitionKernelPiiiS__param_0,
	.param .u32 _Z15partitionKernelPiiiS__param_1,
	.param .u32 _Z15partitionKernelPiiiS__param_2,
	.param .u64 .ptr .align 1 _Z15partitionKernelPiiiS__param_3
)
{
	.reg .pred 	%p<3>;
	.reg .b32 	%r<9>;
	.reg .b64 	%rd<7>;

	ld.param.u64 	%rd1, [_Z15partitionKernelPiiiS__param_0];
	ld.param.u32 	%r3, [_Z15partitionKernelPiiiS__param_1];
	ld.param.u32 	%r2, [_Z15partitionKernelPiiiS__param_2];
	ld.param.u64 	%rd2, [_Z15partitionKernelPiiiS__param_3];
	mov.u32 	%r4, %ctaid.x;
	mov.u32 	%r5, %ntid.x;
	mov.u32 	%r6, %tid.x;
	mad.lo.s32 	%r1, %r4, %r5, %r6;
	setp.ge.s32 	%p1, %r1, %r3;
	@%p1 bra 	$L__BB1_3;
	cvta.to.global.u64 	%rd3, %rd1;
	mul.wide.s32 	%rd4, %r1, 4;
	add.s64 	%rd5, %rd3, %rd4;
	ld.global.u32 	%r7, [%rd5];
	setp.ge.s32 	%p2, %r7, %r2;
	@%p2 bra 	$L__BB1_3;
	cvta.to.global.u64 	%rd6, %rd2;
	atom.global.add.u32 	%r8, [%rd6], 1;
$L__BB1_3:
	ret;

}


// ===== COMPILED SASS (sm_100) =====

	.target	sm_100

	.elftype	@"ET_EXEC"


//--------------------- .note.nv.tkinfo           --------------------------
	.section	.note.nv.tkinfo,"",@"SHT_NOTE"
	.sectionflags	@"SHF_NOTE_NV_TKINFO"
	.tkinfo
        /*0018*/ 	.word	0x00000002
        /*0030*/ 	.string	""
        /*0030*/ 	.string	"ptxas"
        /*0030*/ 	.string	"Cuda compilation tools, release 13.0, V13.0.88"
        /*0030*/ 	.string	"Build cuda_13.0.r13.0/compiler.36424714_0"
        /*0030*/ 	.string	"-arch sm_100 -m 64 "



//--------------------- .note.nv.cuinfo           --------------------------
	.section	.note.nv.cuinfo,"",@"SHT_NOTE"
	.sectionflags	@"SHF_NOTE_NV_CUINFO"
        /*0018*/ 	.short	0x0002
        /*001a*/ 	.short	0x0064
        /*001c*/ 	.short	0x0082
	.zero		2


//--------------------- .nv.info                  --------------------------
	.section	.nv.info,"",@"SHT_CUDA_INFO"
	.align	4


	//----- nvinfo : EIATTR_REGCOUNT
	.align		4
        /*0000*/ 	.byte	0x04, 0x2f
        /*0002*/ 	.short	(.L_1 - .L_0)
	.align		4
.L_0:
        /*0004*/ 	.word	index@(_Z19insertionSortKernelPiii)
        /*0008*/ 	.word	0x00000010


	//----- nvinfo : EIATTR_FRAME_SIZE
	.align		4
.L_1:
        /*000c*/ 	.byte	0x04, 0x11
        /*000e*/ 	.short	(.L_3 - .L_2)
	.align		4
.L_2:
        /*0010*/ 	.word	index@(_Z19insertionSortKernelPiii)
        /*0014*/ 	.word	0x00000000


	//----- nvinfo : EIATTR_REGCOUNT
	.align		4
.L_3:
        /*0018*/ 	.byte	0x04, 0x2f
        /*001a*/ 	.short	(.L_5 - .L_4)
	.align		4
.L_4:
        /*001c*/ 	.word	index@(_Z15partitionKernelPiiiS_)
        /*0020*/ 	.word	0x00000008


	//----- nvinfo : EIATTR_FRAME_SIZE
	.align		4
.L_5:
        /*0024*/ 	.byte	0x04, 0x11
        /*0026*/ 	.short	(.L_7 - .L_6)
	.align		4
.L_6:
        /*0028*/ 	.word	index@(_Z15partitionKernelPiiiS_)
        /*002c*/ 	.word	0x00000000


	//----- nvinfo : EIATTR_MIN_STACK_SIZE
	.align		4
.L_7:
        /*0030*/ 	.byte	0x04, 0x12
        /*0032*/ 	.short	(.L_9 - .L_8)
	.align		4
.L_8:
        /*0034*/ 	.word	index@(_Z15partitionKernelPiiiS_)
        /*0038*/ 	.word	0x00000000


	//----- nvinfo : EIATTR_MIN_STACK_SIZE
	.align		4
.L_9:
        /*003c*/ 	.byte	0x04, 0x12
        /*003e*/ 	.short	(.L_11 - .L_10)
	.align		4
.L_10:
        /*0040*/ 	.word	index@(_Z19insertionSortKernelPiii)
        /*0044*/ 	.word	0x00000000
.L_11:


//--------------------- .nv.compat                --------------------------
	.section	.nv.compat,"",@"SHT_CUDA_COMPAT_INFO"
	.align	4
        /*0000*/ 	.byte	0x02, 0x09, 0x00, 0x00, 0x02, 0x02, 0x01, 0x00, 0x02, 0x05, 0x05, 0x00, 0x03, 0x07, 0x01, 0x01
        /*0010*/ 	.byte	0x02, 0x03, 0x00, 0x00, 0x02, 0x06, 0x01, 0x00, 0x04, 0x0b, 0x08, 0x00, 0x09, 0x00, 0x00, 0x00
        /*0020*/ 	.byte	0x00, 0x00, 0x00, 0x00


//--------------------- .nv.info._Z15partitionKernelPiiiS_ --------------------------
	.section	.nv.info._Z15partitionKernelPiiiS_,"",@"SHT_CUDA_INFO"
	.sectionflags	@""
	.align	4


	//----- nvinfo : EIATTR_CUDA_API_VERSION
	.align		4
        /*0000*/ 	.byte	0x04, 0x37
        /*0002*/ 	.short	(.L_13 - .L_12)
.L_12:
        /*0004*/ 	.word	0x00000082


	//----- nvinfo : EIATTR_KPARAM_INFO
	.align		4
.L_13:
        /*0008*/ 	.byte	0x04, 0x17
        /*000a*/ 	.short	(.L_15 - .L_14)
.L_14:
        /*000c*/ 	.word	0x00000000
        /*0010*/ 	.short	0x0003
        /*0012*/ 	.short	0x0010
        /*0014*/ 	.byte	0x00, 0xf5, 0x21, 0x00


	//----- nvinfo : EIATTR_KPARAM_INFO
	.align		4
.L_15:
        /*0018*/ 	.byte	0x04, 0x17
        /*001a*/ 	.short	(.L_17 - .L_16)
.L_16:
        /*001c*/ 	.word	0x00000000
        /*0020*/ 	.short	0x0002
        /*0022*/ 	.short	0x000c
        /*0024*/ 	.byte	0x00, 0xf0, 0x11, 0x00


	//----- nvinfo : EIATTR_KPARAM_INFO
	.align		4
.L_17:
        /*0028*/ 	.byte	0x04, 0x17
        /*002a*/ 	.short	(.L_19 - .L_18)
.L_18:
        /*002c*/ 	.word	0x00000000
        /*0030*/ 	.short	0x0001
        /*0032*/ 	.short	0x0008
        /*0034*/ 	.byte	0x00, 0xf0, 0x11, 0x00


	//----- nvinfo : EIATTR_KPARAM_INFO
	.align		4
.L_19:
        /*0038*/ 	.byte	0x04, 0x17
        /*003a*/ 	.short	(.L_21 - .L_20)
.L_20:
        /*003c*/ 	.word	0x00000000
        /*0040*/ 	.short	0x0000
        /*0042*/ 	.short	0x0000
        /*0044*/ 	.byte	0x00, 0xf5, 0x21, 0x00


	//----- nvinfo : EIATTR_SPARSE_MMA_MASK
	.align		4
.L_21:
        /*0048*/ 	.byte	0x03, 0x50
        /*004a*/ 	.short	0x0000


	//----- nvinfo : EIATTR_MAXREG_COUNT
	.align		4
        /*004c*/ 	.byte	0x03, 0x1b
        /*004e*/ 	.short	0x00ff


	//----- nvinfo : EIATTR_MERCURY_ISA_VERSION
	.align		4
        /*0050*/ 	.byte	0x03, 0x5f
        /*0052*/ 	.short	0x0101


	//----- nvinfo : EIATTR_INT_WARP_WIDE_INSTR_OFFSETS
	.align		4
        /*0054*/ 	.byte	0x04, 0x31
        /*0056*/ 	.short	(.L_23 - .L_22)


	//   ....[0]....
.L_22:
        /*0058*/ 	.word	0x00000110


	//----- nvinfo : EIATTR_VRC_CTA_INIT_COUNT
	.align		4
.L_23:
        /*005c*/ 	.byte	0x02, 0x4a
	.zero		1
	.zero		1


	//----- nvinfo : EIATTR_EXIT_INSTR_OFFSETS
	.align		4
        /*0060*/ 	.byte	0x04, 0x1c
        /*0062*/ 	.short	(.L_25 - .L_24)


	//   ....[0]....
.L_24:
        /*0064*/ 	.word	0x00000070


	//   ....[1]....
        /*0068*/ 	.word	0x000000e0


	//   ....[2]....
        /*006c*/ 	.word	0x00000160


	//----- nvinfo : EIATTR_CBANK_PARAM_SIZE
	.align		4
.L_25:
        /*0070*/ 	.byte	0x03, 0x19
        /*0072*/ 	.short	0x0018


	//----- nvinfo : EIATTR_PARAM_CBANK
	.align		4
        /*0074*/ 	.byte	0x04, 0x0a
        /*0076*/ 	.short	(.L_27 - .L_26)
	.align		4
.L_26:
        /*0078*/ 	.word	index@(.nv.constant0._Z15partitionKernelPiiiS_)
        /*007c*/ 	.short	0x0380
        /*007e*/ 	.short	0x0018


	//----- nvinfo : EIATTR_SW_WAR
	.align		4
.L_27:
        /*0080*/ 	.byte	0x04, 0x36
        /*0082*/ 	.short	(.L_29 - .L_28)
.L_28:
        /*0084*/ 	.word	0x00000008
.L_29:


//--------------------- .nv.info._Z19insertionSortKernelPiii --------------------------
	.section	.nv.info._Z19insertionSortKernelPiii,"",@"SHT_CUDA_INFO"
	.sectionflags	@""
	.align	4


	//----- nvinfo : EIATTR_CUDA_API_VERSION
	.align		4
        /*0000*/ 	.byte	0x04, 0x37
        /*0002*/ 	.short	(.L_31 - .L_30)
.L_30:
        /*0004*/ 	.word	0x00000082


	//----- nvinfo : EIATTR_KPARAM_INFO
	.align		4
.L_31:
        /*0008*/ 	.byte	0x04, 0x17
        /*000a*/ 	.short	(.L_33 - .L_32)
.L_32:
        /*000c*/ 	.word	0x00000000
        /*0010*/ 	.short	0x0002
        /*0012*/ 	.short	0x000c
        /*0014*/ 	.byte	0x00, 0xf0, 0x11, 0x00


	//----- nvinfo : EIATTR_KPARAM_INFO
	.align		4
.L_33:
        /*0018*/ 	.byte	0x04, 0x17
        /*001a*/ 	.short	(.L_35 - .L_34)
.L_34:
        /*001c*/ 	.word	0x00000000
        /*0020*/ 	.short	0x0001
        /*0022*/ 	.short	0x0008
        /*0024*/ 	.byte	0x00, 0xf0, 0x11, 0x00


	//----- nvinfo : EIATTR_KPARAM_INFO
	.align		4
.L_35:
        /*0028*/ 	.byte	0x04, 0x17
        /*002a*/ 	.short	(.L_37 - .L_36)
.L_36:
        /*002c*/ 	.word	0x00000000
        /*0030*/ 	.short	0x0000
        /*0032*/ 	.short	0x0000
        /*0034*/ 	.byte	0x00, 0xf5, 0x21, 0x00


	//----- nvinfo : EIATTR_SPARSE_MMA_MASK
	.align		4
.L_37:
        /*0038*/ 	.byte	0x03, 0x50
        /*003a*/ 	.short	0x0000


	//----- nvinfo : EIATTR_MAXREG_COUNT
	.align		4
        /*003c*/ 	.byte	0x03, 0x1b
        /*003e*/ 	.short	0x00ff


	//----- nvinfo : EIATTR_MERCURY_ISA_VERSION
	.align		4
        /*0040*/ 	.byte	0x03, 0x5f
        /*0042*/ 	.short	0x0101


	//----- nvinfo : EIATTR_VRC_CTA_INIT_COUNT
	.align		4
        /*0044*/ 	.byte	0x02, 0x4a
	.zero		1
	.zero		1


	//----- nvinfo : EIATTR_EXIT_INSTR_OFFSETS
	.align		4
        /*0048*/ 	.byte	0x04, 0x1c
        /*004a*/ 	.short	(.L_39 - .L_38)


	//   ....[0]....
.L_38:
        /*004c*/ 	.word	0x000000a0


	//   ....[1]....
        /*0050*/ 	.word	0x00000230


	//----- nvinfo : EIATTR_CBANK_PARAM_SIZE
	.align		4
.L_39:
        /*0054*/ 	.byte	0x03, 0x19
        /*0056*/ 	.short	0x0010


	//----- nvinfo : EIATTR_PARAM_CBANK
	.align		4
        /*0058*/ 	.byte	0x04, 0x0a
        /*005a*/ 	.short	(.L_41 - .L_40)
	.align		4
.L_40:
        /*005c*/ 	.word	index@(.nv.constant0._Z19insertionSortKernelPiii)
        /*0060*/ 	.short	0x0380
        /*0062*/ 	.short	0x0010


	//----- nvinfo : EIATTR_SW_WAR
	.align		4
.L_41:
        /*0064*/ 	.byte	0x04, 0x36
        /*0066*/ 	.short	(.L_43 - .L_42)
.L_42:
        /*0068*/ 	.word	0x00000008
.L_43:


//--------------------- .nv.callgraph             --------------------------
	.section	.nv.callgraph,"",@"SHT_CUDA_CALLGRAPH"
	.align	4
	.sectionentsize	8
	.align		4
        /*0000*/ 	.word	0x00000000
	.align		4
        /*0004*/ 	.word	0xffffffff
	.align		4
        /*0008*/ 	.word	0x00000000
	.align		4
        /*000c*/ 	.word	0xfffffffe
	.align		4
        /*0010*/ 	.word	0x00000000
	.align		4
        /*0014*/ 	.word	0xfffffffd
	.align		4
        /*0018*/ 	.word	0x00000000
	.align		4
        /*001c*/ 	.word	0xfffffffc


//--------------------- .text._Z15partitionKernelPiiiS_ --------------------------
	.section	.text._Z15partitionKernelPiiiS_,"ax",@progbits
	.align	128
        .global         _Z15partitionKernelPiiiS_
        .type           _Z15partitionKernelPiiiS_,@function
        .size           _Z15partitionKernelPiiiS_,(.L_x_5 - _Z15partitionKernelPiiiS_)
        .other          _Z15partitionKernelPiiiS_,@"STO_CUDA_ENTRY STV_DEFAULT"
_Z15partitionKernelPiiiS_:
.text._Z15partitionKernelPiiiS_:
[----:B------:R-:W-:Y:S01]  /*0000*/  LDC R1, c[0x0][0x37c] ;  /* 0x0000df00ff017b82 */ /* 0x000fe20000000800 */
[----:B------:R-:W0:Y:S07]  /*0010*/  S2R R0, SR_TID.X ;  /* 0x0000000000007919 */ /* 0x000e2e0000002100 */
[----:B------:R-:W0:Y:S01]  /*0020*/  S2UR UR4, SR_CTAID.X ;  /* 0x00000000000479c3 */ /* 0x000e220000002500 */
[----:B------:R-:W1:Y:S07]  /*0030*/  LDCU UR5, c[0x0][0x388] ;  /* 0x00007100ff0577ac */ /* 0x000e6e0008000800 */
[----:B------:R-:W0:Y:S02]  /*0040*/  LDC R5, c[0x0][0x360] ;  /* 0x0000d800ff057b82 */ /* 0x000e240000000800 */
[----:B0-----:R-:W-:-:S05]  /*0050*/  IMAD R5, R5, UR4, R0 ;  /* 0x0000000405057c24 */ /* 0x001fca000f8e0200 */
[----:B-1----:R-:W-:-:S13]  /*0060*/  ISETP.GE.AND P0, PT, R5, UR5, PT ;  /* 0x0000000505007c0c */ /* 0x002fda000bf06270 */
[----:B------:R-:W-:Y:S05]  /*0070*/  @P0 EXIT ;  /* 0x000000000000094d */ /* 0x000fea0003800000 */
[----:B------:R-:W0:Y:S01]  /*0080*/  LDC.64 R2, c[0x0][0x380] ;  /* 0x0000e000ff027b82 */ /* 0x000e220000000a00 */
[----:B------:R-:W1:Y:S01]  /*0090*/  LDCU.64 UR4, c[0x0][0x358] ;  /* 0x00006b00ff0477ac */ /* 0x000e620008000a00 */
[----:B------:R-:W2:Y:S01]  /*00a0*/  LDCU UR6, c[0x0][0x38c] ;  /* 0x00007180ff0677ac */ /* 0x000ea20008000800 */
[----:B0-----:R-:W-:-:S06]  /*00b0*/  IMAD.WIDE R2, R5, 0x4, R2 ;  /* 0x0000000405027825 */ /* 0x001fcc00078e0202 */
[----:B-1----:R-:W2:Y:S02]  /*00c0*/  LDG.E R2, desc[UR4][R2.64] ;  /* 0x0000000402027981 */ /* 0x002ea4000c1e1900 */
[----:B--2---:R-:W-:-:S13]  /*00d0*/  ISETP.GE.AND P0, PT, R2, UR6, PT ;  /* 0x0000000602007c0c */ /* 0x004fda000bf06270 */
[----:B------:R-:W-:Y:S05]  /*00e0*/  @P0 EXIT ;  /* 0x000000000000094d */ /* 0x000fea0003800000 */
[----:B------:R-:W0:Y:S01]  /*00f0*/  S2R R0, SR_LANEID ;  /* 0x0000000000007919 */ /* 0x000e220000000000 */
[----:B------:R-:W1:Y:S01]  /*0100*/  LDC.64 R2, c[0x0][0x390] ;  /* 0x0000e400ff027b82 */ /* 0x000e620000000a00 */
[----:B------:R-:W-:Y:S02]  /*0110*/  VOTEU.ANY UR6, UPT, PT ;  /* 0x0000000000067886 */ /* 0x000fe400038e0100 */
[----:B------:R-:W-:Y:S02]  /*0120*/  UFLO.U32 UR7, UR6 ;  /* 0x00000006000772bd */ /* 0x000fe400080e0000 */
[----:B------:R-:W1:Y:S04]  /*0130*/  POPC R5, UR6 ;  /* 0x0000000600057d09 */ /* 0x000e680008000000 */
[----:B0-----:R-:W-:-:S13]  /*0140*/  ISETP.EQ.U32.AND P0, PT, R0, UR7, PT ;  /* 0x0000000700007c0c */ /* 0x001fda000bf02070 */
[----:B-1----:R-:W-:Y:S01]  /*0150*/  @P0 REDG.E.ADD.STRONG.GPU desc[UR4][R2.64], R5 ;  /* 0x000000050200098e */ /* 0x002fe2000c12e104 */
[----:B------:R-:W-:Y:S05]  /*0160*/  EXIT ;  /* 0x000000000000794d */ /* 0x000fea0003800000 */
.L_x_0:
[----:B------:R-:W-:-:S00]  /*0170*/  BRA `(.L_x_0) ;  /* 0xfffffffc00fc7947 */ /* 0x000fc0000383ffff */
[----:B------:R-:W-:-:S00]  /*0180*/  NOP ;  /* 0x0000000000007918 */ /* 0x000fc00000000000 */
[----:B------:R-:W-:-:S00]  /*0190*/  NOP ;  /* 0x0000000000007918 */ /* 0x000fc00000000000 */
[----:B------:R-:W-:-:S00]  /*01a0*/  NOP ;  /* 0x0000000000007918 */ /* 0x000fc00000000000 */
[----:B------:R-:W-:-:S00]  /*01b0*/  NOP ;  /* 0x0000000000007918 */ /* 0x000fc00000000000 */
[----:B------:R-:W-:-:S00]  /*01c0*/  NOP ;  /* 0x0000000000007918 */ /* 0x000fc00000000000 */
[----:B------:R-:W-:-:S00]  /*01d0*/  NOP ;  /* 0x0000000000007918 */ /* 0x000fc00000000000 */
[----:B------:R-:W-:-:S00]  /*01e0*/  NOP ;  /* 0x0000000000007918 */ /* 0x000fc00000000000 */
[----:B------:R-:W-:-:S00]  /*01f0*/  NOP ;  /* 0x0000000000007918 */ /* 0x000fc00000000000 */
.L_x_5:


//--------------------- .text._Z19insertionSortKernelPiii --------------------------
	.section	.text._Z19insertionSortKernelPiii,"ax",@progbits
	.align	128
        .global         _Z19insertionSortKernelPiii
        .type           _Z19insertionSortKernelPiii,@function
        .size           _Z19insertionSortKernelPiii,(.L_x_6 - _Z19insertionSortKernelPiii)
        .other          _Z19insertionSortKernelPiii,@"STO_CUDA_ENTRY STV_DEFAULT"
_Z19insertionSortKernelPiii:
.text._Z19insertionSortKernelPiii:
[----:B------:R-:W-:Y:S08]  /*0000*/  LDC R1, c[0x0][0x37c] ;  /* 0x0000df00ff017b82 */ /* 0x000ff00000000800 */
[----:B------:R-:W0:Y:S01]  /*0010*/  S2UR UR4, SR_CTAID.X ;  /* 0x00000000000479c3 */ /* 0x000e220000002500 */
[----:B------:R-:W1:Y:S07]  /*0020*/  S2R R4, SR_TID.X ;  /* 0x0000000000047919 */ /* 0x000e6e0000002100 */
[----:B------:R-:W0:Y:S02]  /*0030*/  LDC.64 R2, c[0x0][0x388] ;  /* 0x0000e200ff027b82 */ /* 0x000e240000000a00 */
[----:B0-----:R-:W-:-:S04]  /*0040*/  IMAD R7, R3, UR4, RZ ;  /* 0x0000000403077c24 */ /* 0x001fc8000f8e02ff */
[C---:B------:R-:W-:Y:S01]  /*0050*/  VIADD R9, R7.reuse, 0x1 ;  /* 0x0000000107097836 */ /* 0x040fe20000000000 */
[----:B------:R-:W-:-:S04]  /*0060*/  VIADDMNMX R0, R7, R3, R2, PT ;  /* 0x0000000307007246 */ /* 0x000fc80003800102 */
[----:B------:R-:W-:-:S04]  /*0070*/  ISETP.GE.AND P0, PT, R9, R0, PT ;  /* 0x000000000900720c */ /* 0x000fc80003f06270 */
[----:B------:R-:W-:-:S04]  /*0080*/  ISETP.GE.OR P0, PT, R7, R2, P0 ;  /* 0x000000020700720c */ /* 0x000fc80000706670 */
[----:B-1----:R-:W-:-:S13]  /*0090*/  ISETP.NE.OR P0, PT, R4, RZ, P0 ;  /* 0x000000ff0400720c */ /* 0x002fda0000705670 */
[----:B------:R-:W-:Y:S05]  /*00a0*/  @P0 EXIT ;  /* 0x000000000000094d */ /* 0x000fea0003800000 */
[----:B------:R-:W-:Y:S01]  /*00b0*/  IMAD.MOV.U32 R6, RZ, RZ, R7 ;  /* 0x000000ffff067224 */ /* 0x000fe200078e0007 */
[----:B------:R-:W0:Y:S01]  /*00c0*/  LDCU.64 UR4, c[0x0][0x358] ;  /* 0x00006b00ff0477ac */ /* 0x000e220008000a00 */
[----:B------:R-:W-:-:S05]  /*00d0*/  NOP ;  /* 0x0000000000007918 */ /* 0x000fca0000000000 */
.L_x_3:
[----:B-1----:R-:W1:Y:S01]  /*00e0*/  LDC.64 R4, c[0x0][0x380] ;  /* 0x0000e000ff047b82 */ /* 0x002e620000000a00 */
[----:B------:R-:W-:Y:S01]  /*00f0*/  ISETP.GE.AND P0, PT, R6, R7, PT ;  /* 0x000000070600720c */ /* 0x000fe20003f06270 */
[----:B------:R-:W-:Y:S01]  /*0100*/  IMAD.MOV.U32 R11, RZ, RZ, R6 ;  /* 0x000000ffff0b7224 */ /* 0x000fe200078e0006 */
[----:B------:R-:W-:Y:S01]  /*0110*/  MOV R6, R9 ;  /* 0x0000000900067202 */ /* 0x000fe20000000f00 */
[----:B-1----:R-:W-:-:S05]  /*0120*/  IMAD.WIDE R2, R9, 0x4, R4 ;  /* 0x0000000409027825 */ /* 0x002fca00078e0204 */
[----:B0-----:R0:W5:Y:S05]  /*0130*/  LDG.E R13, desc[UR4][R2.64] ;  /* 0x00000004020d7981 */ /* 0x00116a000c1e1900 */
[----:B------:R-:W-:Y:S05]  /*0140*/  @!P0 BRA `(.L_x_1) ;  /* 0x0000000000248947 */ /* 0x000fea0003800000 */
[----:B------:R-:W1:Y:S02]  /*0150*/  LDC.64 R4, c[0x0][0x380] ;  /* 0x0000e000ff047b82 */ /* 0x000e640000000a00 */
.L_x_2:
[----:B01----:R-:W-:-:S05]  /*0160*/  IMAD.WIDE R2, R11, 0x4, R4 ;  /* 0x000000040b027825 */ /* 0x003fca00078e0204 */
[----:B------:R-:W2:Y:S02]  /*0170*/  LDG.E R8, desc[UR4][R2.64] ;  /* 0x0000000402087981 */ /* 0x000ea4000c1e1900 */
[----:B--2--5:R-:W-:-:S13]  /*0180*/  ISETP.GT.AND P0, PT, R8, R13, PT ;  /* 0x0000000d0800720c */ /* 0x024fda0003f04270 */
[----:B------:R-:W-:Y:S05]  /*0190*/  @!P0 BRA `(.L_x_1) ;  /* 0x0000000000108947 */ /* 0x000fea0003800000 */
[C---:B------:R-:W-:Y:S01]  /*01a0*/  ISETP.GT.AND P0, PT, R11.reuse, R7, PT ;  /* 0x000000070b00720c */ /* 0x040fe20003f04270 */
[----:B------:R2:W-:Y:S01]  /*01b0*/  STG.E desc[UR4][R2.64+0x4], R8 ;  /* 0x0000040802007986 */ /* 0x0005e2000c101904 */
[----:B------:R-:W-:-:S11]  /*01c0*/  VIADD R11, R11, 0xffffffff ;  /* 0xffffffff0b0b7836 */ /* 0x000fd60000000000 */
[----:B--2---:R-:W-:Y:S05]  /*01d0*/  @P0 BRA `(.L_x_2) ;  /* 0xfffffffc00e00947 */ /* 0x004fea000383ffff */
.L_x_1:
[----:B------:R-:W-:Y:S01]  /*01e0*/  IADD3 R9, PT, PT, R6, 0x1, RZ ;  /* 0x0000000106097810 */ /* 0x000fe20007ffe0ff */
[----:B0-----:R-:W-:-:S03]  /*01f0*/  IMAD.WIDE R2, R11, 0x4, R4 ;  /* 0x000000040b027825 */ /* 0x001fc600078e0204 */
[----:B------:R-:W-:Y:S02]  /*0200*/  ISETP.NE.AND P0, PT, R9, R0, PT ;  /* 0x000000000900720c */ /* 0x000fe40003f05270 */
[----:B-----5:R1:W-:Y:S11]  /*0210*/  STG.E desc[UR4][R2.64+0x4], R13 ;  /* 0x0000040d02007986 */ /* 0x0203f6000c101904 */
[----:B------:R-:W-:Y:S05]  /*0220*/  @P0 BRA `(.L_x_3) ;  /* 0xfffffffc00ac0947 */ /* 0x000fea000383ffff */
[----:B------:R-:W-:Y:S05]  /*0230*/  EXIT ;  /* 0x000000000000794d */ /* 0x000fea0003800000 */
.L_x_4:
        /* <DEDUP_REMOVED lines=12> */
.L_x_6:


//--------------------- .nv.shared.reserved.0     --------------------------
	.section	.nv.shared.reserved.0,"aw",@nobits
	.weak		__nv_reservedSMEM_offset_0_alias
	.size		__nv_reservedSMEM_offset_0_alias, 0, 64
	.other		__nv_reservedSMEM_offset_0_alias,@"STO_CUDA_RESERVED_SHARED STV_DEFAULT"
__nv_reservedSMEM_offset_0_alias:
	.zero		0
	.zero		64


//--------------------- .nv.constant0._Z15partitionKernelPiiiS_ --------------------------
	.section	.nv.constant0._Z15partitionKernelPiiiS_,"a",@progbits
	.sectionflags	@""
	.align	4
.nv.constant0._Z15partitionKernelPiiiS_:
	.zero		920


//--------------------- .nv.constant0._Z19insertionSortKernelPiii --------------------------
	.section	.nv.constant0._Z19insertionSortKernelPiii,"a",@progbits
	.sectionflags	@""
	.align	4
.nv.constant0._Z19insertionSortKernelPiii:
	.zero		912


//--------------------- SYMBOLS --------------------------

	.type		.nv.reservedSmem.offset0,@object
	.size		.nv.reservedSmem.offset0,0x4
